//
// Generated by NVIDIA NVVM Compiler
//
// Compiler Build ID: CL-36424714
// Cuda compilation tools, release 13.0, V13.0.88
// Based on NVVM 20.0.0
//

.version 9.0
.target sm_100
.address_size 64

	// .globl	_Z16writeThreadIndexPii

.visible .entry _Z16writeThreadIndexPii(
	.param .u64 .ptr .align 1 _Z16writeThreadIndexPii_param_0,
	.param .u32 _Z16writeThreadIndexPii_param_1
)
{
	.reg .pred 	%p<2>;
	.reg .b32 	%r<6>;
	.reg .b64 	%rd<5>;

	ld.param.u64 	%rd1, [_Z16writeThreadIndexPii_param_0];
	ld.param.u32 	%r2, [_Z16writeThreadIndexPii_param_1];
	mov.u32 	%r3, %ctaid.x;
	mov.u32 	%r4, %ntid.x;
	mov.u32 	%r5, %tid.x;
	mad.lo.s32 	%r1, %r3, %r4, %r5;
	setp.ge.s32 	%p1, %r1, %r2;
	@%p1 bra 	$L__BB0_2;
	cvta.to.global.u64 	%rd2, %rd1;
	mul.wide.s32 	%rd3, %r1, 4;
	add.s64 	%rd4, %rd2, %rd3;
	st.global.u32 	[%rd4], %r1;
$L__BB0_2:
	ret;

}


// ===== COMPILED SASS (sm_100) =====

	.target	sm_100

	.elftype	@"ET_EXEC"


//--------------------- .note.nv.tkinfo           --------------------------
	.section	.note.nv.tkinfo,"",@"SHT_NOTE"
	.sectionflags	@"SHF_NOTE_NV_TKINFO"
	.tkinfo
        /*0018*/ 	.word	0x00000002
        /*0030*/ 	.string	""
        /*0030*/ 	.string	"ptxas"
        /*0030*/ 	.string	"Cuda compilation tools, release 13.0, V13.0.88"
        /*0030*/ 	.string	"Build cuda_13.0.r13.0/compiler.36424714_0"
        /*0030*/ 	.string	"-arch sm_100 -m 64 "



//--------------------- .note.nv.cuinfo           --------------------------
	.section	.note.nv.cuinfo,"",@"SHT_NOTE"
	.sectionflags	@"SHF_NOTE_NV_CUINFO"
        /*0018*/ 	.short	0x0002
        /*001a*/ 	.short	0x0064
        /*001c*/ 	.short	0x0082
	.zero		2


//--------------------- .nv.info                  --------------------------
	.section	.nv.info,"",@"SHT_CUDA_INFO"
	.align	4


	//----- nvinfo : EIATTR_REGCOUNT
	.align		4
        /*0000*/ 	.byte	0x04, 0x2f
        /*0002*/ 	.short	(.L_1 - .L_0)
	.align		4
.L_0:
        /*0004*/ 	.word	index@(_Z16writeThreadIndexPii)
        /*0008*/ 	.word	0x00000008


	//----- nvinfo : EIATTR_FRAME_SIZE
	.align		4
.L_1:
        /*000c*/ 	.byte	0x04, 0x11
        /*000e*/ 	.short	(.L_3 - .L_2)
	.align		4
.L_2:
        /*0010*/ 	.word	index@(_Z16writeThreadIndexPii)
        /*0014*/ 	.word	0x00000000


	//----- nvinfo : EIATTR_MIN_STACK_SIZE
	.align		4
.L_3:
        /*0018*/ 	.byte	0x04, 0x12
        /*001a*/ 	.short	(.L_5 - .L_4)
	.align		4
.L_4:
        /*001c*/ 	.word	index@(_Z16writeThreadIndexPii)
        /*0020*/ 	.word	0x00000000
.L_5:


//--------------------- .nv.compat                --------------------------
	.section	.nv.compat,"",@"SHT_CUDA_COMPAT_INFO"
	.align	4
        /*0000*/ 	.byte	0x02, 0x09, 0x00, 0x00, 0x02, 0x02, 0x01, 0x00, 0x02, 0x05, 0x05, 0x00, 0x03, 0x07, 0x01, 0x01
        /*0010*/ 	.byte	0x02, 0x03, 0x00, 0x00, 0x02, 0x06, 0x01, 0x00, 0x04, 0x0b, 0x08, 0x00, 0x09, 0x00, 0x00, 0x00
        /*0020*/ 	.byte	0x00, 0x00, 0x00, 0x00


//--------------------- .nv.info._Z16writeThreadIndexPii --------------------------
	.section	.nv.info._Z16writeThreadIndexPii,"",@"SHT_CUDA_INFO"
	.sectionflags	@""
	.align	4


	//----- nvinfo : EIATTR_CUDA_API_VERSION
	.align		4
        /*0000*/ 	.byte	0x04, 0x37
        /*0002*/ 	.short	(.L_7 - .L_6)
.L_6:
        /*0004*/ 	.word	0x00000082


	//----- nvinfo : EIATTR_KPARAM_INFO
	.align		4
.L_7:
        /*0008*/ 	.byte	0x04, 0x17
        /*000a*/ 	.short	(.L_9 - .L_8)
.L_8:
        /*000c*/ 	.word	0x00000000
        /*0010*/ 	.short	0x0001
        /*0012*/ 	.short	0x0008
        /*0014*/ 	.byte	0x00, 0xf0, 0x11, 0x00


	//----- nvinfo : EIATTR_KPARAM_INFO
	.align		4
.L_9:
        /*0018*/ 	.byte	0x04, 0x17
        /*001a*/ 	.short	(.L_11 - .L_10)
.L_10:
        /*001c*/ 	.word	0x00000000
        /*0020*/ 	.short	0x0000
        /*0022*/ 	.short	0x0000
        /*0024*/ 	.byte	0x00, 0xf5, 0x21, 0x00


	//----- nvinfo : EIATTR_SPARSE_MMA_MASK
	.align		4
.L_11:
        /*0028*/ 	.byte	0x03, 0x50
        /*002a*/ 	.short	0x0000


	//----- nvinfo : EIATTR_MAXREG_COUNT
	.align		4
        /*002c*/ 	.byte	0x03, 0x1b
        /*002e*/ 	.short	0x00ff


	//----- nvinfo : EIATTR_MERCURY_ISA_VERSION
	.align		4
        /*0030*/ 	.byte	0x03, 0x5f
        /*0032*/ 	.short	0x0101


	//----- nvinfo : EIATTR_VRC_CTA_INIT_COUNT
	.align		4
        /*0034*/ 	.byte	0x02, 0x4a
	.zero		1
	.zero		1


	//----- nvinfo : EIATTR_EXIT_INSTR_OFFSETS
	.align		4
        /*0038*/ 	.byte	0x04, 0x1c
        /*003a*/ 	.short	(.L_13 - .L_12)


	//   ....[0]....
.L_12:
        /*003c*/ 	.word	0x00000070


	//   ....[1]....
        /*0040*/ 	.word	0x000000c0


	//----- nvinfo : EIATTR_CBANK_PARAM_SIZE
	.align		4
.L_13:
        /*0044*/ 	.byte	0x03, 0x19
        /*0046*/ 	.short	0x000c


	//----- nvinfo : EIATTR_PARAM_CBANK
	.align		4
        /*0048*/ 	.byte	0x04, 0x0a
        /*004a*/ 	.short	(.L_15 - .L_14)
	.align		4
.L_14:
        /*004c*/ 	.word	index@(.nv.constant0._Z16writeThreadIndexPii)
        /*0050*/ 	.short	0x0380
        /*0052*/ 	.short	0x000c


	//----- nvinfo : EIATTR_SW_WAR
	.align		4
.L_15:
        /*0054*/ 	.byte	0x04, 0x36
        /*0056*/ 	.short	(.L_17 - .L_16)
.L_16:
        /*0058*/ 	.word	0x00000008
.L_17:


//--------------------- .nv.callgraph             --------------------------
	.section	.nv.callgraph,"",@"SHT_CUDA_CALLGRAPH"
	.align	4
	.sectionentsize	8
	.align		4
        /*0000*/ 	.word	0x00000000
	.align		4
        /*0004*/ 	.word	0xffffffff
	.align		4
        /*0008*/ 	.word	0x00000000
	.align		4
        /*000c*/ 	.word	0xfffffffe
	.align		4
        /*0010*/ 	.word	0x00000000
	.align		4
        /*0014*/ 	.word	0xfffffffd
	.align		4
        /*0018*/ 	.word	0x00000000
	.align		4
        /*001c*/ 	.word	0xfffffffc


//--------------------- .text._Z16writeThreadIndexPii --------------------------
	.section	.text._Z16writeThreadIndexPii,"ax",@progbits
	.align	128
        .global         _Z16writeThreadIndexPii
        .type           _Z16writeThreadIndexPii,@function
        .size           _Z16writeThreadIndexPii,(.L_x_1 - _Z16writeThreadIndexPii)
        .other          _Z16writeThreadIndexPii,@"STO_CUDA_ENTRY STV_DEFAULT"
_Z16writeThreadIndexPii:
.text._Z16writeThreadIndexPii:
[----:B------:R-:W-:Y:S01]  /*0000*/  LDC R1, c[0x0][0x37c] ;  /* 0x0000df00ff017b82 */ /* 0x000fe20000000800 */
[----:B------:R-:W0:Y:S07]  /*0010*/  S2R R0, SR_TID.X ;  /* 0x0000000000007919 */ /* 0x000e2e0000002100 */
[----:B------:R-:W0:Y:S01]  /*0020*/  S2UR UR4, SR_CTAID.X ;  /* 0x00000000000479c3 */ /* 0x000e220000002500 */
[----:B------:R-:W1:Y:S07]  /*0030*/  LDCU UR5, c[0x0][0x388] ;  /* 0x00007100ff0577ac */ /* 0x000e6e0008000800 */
[----:B------:R-:W0:Y:S02]  /*0040*/  LDC R5, c[0x0][0x360] ;  /* 0x0000d800ff057b82 */ /* 0x000e240000000800 */
[----:B0-----:R-:W-:-:S05]  /*0050*/  IMAD R5, R5, UR4, R0 ;  /* 0x0000000405057c24 */ /* 0x001fca000f8e0200 */
[----:B-1----:R-:W-:-:S13]  /*0060*/  ISETP.GE.AND P0, PT, R5, UR5, PT ;  /* 0x0000000505007c0c */ /* 0x002fda000bf06270 */
[----:B------:R-:W-:Y:S05]  /*0070*/  @P0 EXIT ;  /* 0x000000000000094d */ /* 0x000fea0003800000 */
[----:B------:R-:W0:Y:S01]  /*0080*/  LDC.64 R2, c[0x0][0x380] ;  /* 0x0000e000ff027b82 */ /* 0x000e220000000a00 */
[----:B------:R-:W1:Y:S01]  /*0090*/  LDCU.64 UR4, c[0x0][0x358] ;  /* 0x00006b00ff0477ac */ /* 0x000e620008000a00 */
[----:B0-----:R-:W-:-:S05]  /*00a0*/  IMAD.WIDE R2, R5, 0x4, R2 ;  /* 0x0000000405027825 */ /* 0x001fca00078e0202 */
[----:B-1----:R-:W-:Y:S01]  /*00b0*/  STG.E desc[UR4][R2.64], R5 ;  /* 0x0000000502007986 */ /* 0x002fe2000c101904 */
[----:B------:R-:W-:Y:S05]  /*00c0*/  EXIT ;  /* 0x000000000000794d */ /* 0x000fea0003800000 */
.L_x_0:
[----:B------:R-:W-:-:S00]  /*00d0*/  BRA `(.L_x_0) ;  /* 0xfffffffc00fc7947 */ /* 0x000fc0000383ffff */
[----:B------:R-:W-:-:S00]  /*00e0*/  NOP ;  /* 0x0000000000007918 */ /* 0x000fc00000000000 */
        /* <DEDUP_REMOVED lines=9> */
.L_x_1:


//--------------------- .nv.shared.reserved.0     --------------------------
	.section	.nv.shared.reserved.0,"aw",@nobits
	.weak		__nv_reservedSMEM_offset_0_alias
	.size		__nv_reservedSMEM_offset_0_alias, 0, 64
	.other		__nv_reservedSMEM_offset_0_alias,@"STO_CUDA_RESERVED_SHARED STV_DEFAULT"
__nv_reservedSMEM_offset_0_alias:
	.zero		0
	.zero		64


//--------------------- .nv.constant0._Z16writeThreadIndexPii --------------------------
	.section	.nv.constant0._Z16writeThreadIndexPii,"a",@progbits
	.sectionflags	@""
	.align	4
.nv.constant0._Z16writeThreadIndexPii:
	.zero		908


//--------------------- SYMBOLS --------------------------

	.type		.nv.reservedSmem.offset0,@object
	.size		.nv.reservedSmem.offset0,0x4
